	.headerflags	@"EF_CUDA_TEXMODE_UNIFIED EF_CUDA_64BIT_ADDRESS EF_CUDA_ACCELERATORS EF_CUDA_SM90 EF_CUDA_VIRTUAL_SM(EF_CUDA_SM90)"
	.elftype	@"ET_EXEC"


//--------------------- .nv.info                  --------------------------
	.section	.nv.info,"",@"SHT_CUDA_INFO"
	.align	4


	//----- nvinfo : EIATTR_REGCOUNT
	.align		4
        /*0000*/ 	.byte	0x04, 0x2f
        /*0002*/ 	.short	(.L_1 - .L_0)
	.align		4
.L_0:
        /*0004*/ 	.word	index@(triton_poi_fused_convolution_45)
        /*0008*/ 	.word	0x0000000c


	//----- nvinfo : EIATTR_MIN_STACK_SIZE
	.align		4
.L_1:
        /*000c*/ 	.byte	0x04, 0x12
        /*000e*/ 	.short	(.L_3 - .L_2)
	.align		4
.L_2:
        /*0010*/ 	.word	index@(triton_poi_fused_convolution_45)
        /*0014*/ 	.word	0x00000000


	//----- nvinfo : EIATTR_FRAME_SIZE
	.align		4
.L_3:
        /*0018*/ 	.byte	0x04, 0x11
        /*001a*/ 	.short	(.L_5 - .L_4)
	.align		4
.L_4:
        /*001c*/ 	.word	index@(triton_poi_fused_convolution_45)
        /*0020*/ 	.word	0x00000000


	//----- nvinfo : EIATTR_MIN_STACK_SIZE
	.align		4
.L_5:
        /*0024*/ 	.byte	0x04, 0x12
        /*0026*/ 	.short	(.L_7 - .L_6)
	.align		4
.L_6:
        /*0028*/ 	.word	index@(triton_poi_fused_convolution_45)
        /*002c*/ 	.word	0x00000000
.L_7:


//--------------------- .nv.info.triton_poi_fused_convolution_45 --------------------------
	.section	.nv.info.triton_poi_fused_convolution_45,"",@"SHT_CUDA_INFO"
	.sectionflags	@""
	.align	4


	//----- nvinfo : EIATTR_CUDA_API_VERSION
	.align		4
        /*0000*/ 	.byte	0x04, 0x37
        /*0002*/ 	.short	(.L_9 - .L_8)
.L_8:
        /*0004*/ 	.word	0x0000007c


	//----- nvinfo : EIATTR_KPARAM_INFO
	.align		4
.L_9:
        /*0008*/ 	.byte	0x04, 0x17
        /*000a*/ 	.short	(.L_11 - .L_10)
.L_10:
        /*000c*/ 	.word	0x00000000
        /*0010*/ 	.short	0x0002
        /*0012*/ 	.short	0x0010
        /*0014*/ 	.byte	0x00, 0xf0, 0x11, 0x00


	//----- nvinfo : EIATTR_KPARAM_INFO
	.align		4
.L_11:
        /*0018*/ 	.byte	0x04, 0x17
        /*001a*/ 	.short	(.L_13 - .L_12)
.L_12:
        /*001c*/ 	.word	0x00000000
        /*0020*/ 	.short	0x0001
        /*0022*/ 	.short	0x0008
        /*0024*/ 	.byte	0x00, 0xf4, 0x21, 0x00


	//----- nvinfo : EIATTR_KPARAM_INFO
	.align		4
.L_13:
        /*0028*/ 	.byte	0x04, 0x17
        /*002a*/ 	.short	(.L_15 - .L_14)
.L_14:
        /*002c*/ 	.word	0x00000000
        /*0030*/ 	.short	0x0000
        /*0032*/ 	.short	0x0000
        /*0034*/ 	.byte	0x00, 0xf4, 0x21, 0x00


	//----- nvinfo : EIATTR_SPARSE_MMA_MASK
	.align		4
.L_15:
        /*0038*/ 	.byte	0x03, 0x50
        /*003a*/ 	.short	0x0000


	//----- nvinfo : EIATTR_MAXREG_COUNT
	.align		4
        /*003c*/ 	.byte	0x03, 0x1b
        /*003e*/ 	.short	0x00ff


	//----- nvinfo : EIATTR_EXIT_INSTR_OFFSETS
	.align		4
        /*0040*/ 	.byte	0x04, 0x1c
        /*0042*/ 	.short	(.L_17 - .L_16)


	//   ....[0]....
.L_16:
        /*0044*/ 	.word	0x00000150


	//----- nvinfo : EIATTR_REQNTID
	.align		4
.L_17:
        /*0048*/ 	.byte	0x04, 0x10
        /*004a*/ 	.short	(.L_19 - .L_18)
.L_18:
        /*004c*/ 	.word	0x00000080
        /*0050*/ 	.word	0x00000001
        /*0054*/ 	.word	0x00000001


	//----- nvinfo : EIATTR_CBANK_PARAM_SIZE
	.align		4
.L_19:
        /*0058*/ 	.byte	0x03, 0x19
        /*005a*/ 	.short	0x0014


	//----- nvinfo : EIATTR_PARAM_CBANK
	.align		4
        /*005c*/ 	.byte	0x04, 0x0a
        /*005e*/ 	.short	(.L_21 - .L_20)
	.align		4
.L_20:
        /*0060*/ 	.word	index@(.nv.constant0.triton_poi_fused_convolution_45)
        /*0064*/ 	.short	0x0210
        /*0066*/ 	.short	0x0014


	//----- nvinfo : EIATTR_SW_WAR
	.align		4
.L_21:
        /*0068*/ 	.byte	0x04, 0x36
        /*006a*/ 	.short	(.L_23 - .L_22)
.L_22:
        /*006c*/ 	.word	0x00000008
.L_23:


//--------------------- .nv.callgraph             --------------------------
	.section	.nv.callgraph,"",@"SHT_CUDA_CALLGRAPH"
	.align	4
	.sectionentsize	8
	.align		4
        /*0000*/ 	.word	0x00000000
	.align		4
        /*0004*/ 	.word	0xffffffff
	.align		4
        /*0008*/ 	.word	0x00000000
	.align		4
        /*000c*/ 	.word	0xfffffffe
	.align		4
        /*0010*/ 	.word	0x00000000
	.align		4
        /*0014*/ 	.word	0xfffffffd
	.align		4
        /*0018*/ 	.word	0x00000000
	.align		4
        /*001c*/ 	.word	0xfffffffc


//--------------------- .text.triton_poi_fused_convolution_45 --------------------------
	.section	.text.triton_poi_fused_convolution_45,"ax",@progbits
	.align	128
        .global         triton_poi_fused_convolution_45
        .type           triton_poi_fused_convolution_45,@function
        .size           triton_poi_fused_convolution_45,(.L_x_1 - triton_poi_fused_convolution_45)
        .other          triton_poi_fused_convolution_45,@"STO_CUDA_ENTRY STV_DEFAULT"
triton_poi_fused_convolution_45:
.text.triton_poi_fused_convolution_45:
[----:B------:R-:W-:Y:S01]  /*0000*/  LDC R1, c[0x0][0x28] ;  /* 0x00000a00ff017b82 */ /* 0x000fe20000000800 */
[----:B------:R-:W1:Y:S07]  /*0010*/  S2R R0, SR_TID.X ;  /* 0x0000000000007919 */ /* 0x000e6e0000002100 */
[----:B------:R-:W2:Y:S01]  /*0020*/  LDC.64 R4, c[0x0][0x218] ;  /* 0x00008600ff047b82 */ /* 0x000ea20000000a00 */
[----:B------:R-:W-:Y:S01]  /*0030*/  ULDC.64 UR4, c[0x0][0x208] ;  /* 0x0000820000047ab9 */ /* 0x000fe20000000a00 */
[----:B------:R-:W3:Y:S06]  /*0040*/  S2R R7, SR_CTAID.X ;  /* 0x0000000000077919 */ /* 0x000eec0000002500 */
[----:B------:R-:W4:Y:S01]  /*0050*/  LDC.64 R2, c[0x0][0x210] ;  /* 0x00008400ff027b82 */ /* 0x000f220000000a00 */
[----:B-1----:R-:W-:Y:S01]  /*0060*/  IMAD.SHL.U32 R0, R0, 0x2, RZ ;  /* 0x0000000200007824 */ /* 0x002fe200078e00ff */
[----:B---3--:R-:W-:-:S04]  /*0070*/  SHF.R.S32.HI R6, RZ, 0x17, R7 ;  /* 0x00000017ff067819 */ /* 0x008fc80000011407 */
[----:B------:R-:W-:-:S04]  /*0080*/  LOP3.LUT R0, R0, 0xfe, RZ, 0xc0, !PT ;  /* 0x000000fe00007812 */ /* 0x000fc800078ec0ff */
[----:B------:R-:W-:Y:S02]  /*0090*/  LEA R7, R7, R0, 0x8 ;  /* 0x0000000007077211 */ /* 0x000fe400078e40ff */
[----:B------:R-:W-:-:S03]  /*00a0*/  SGXT R0, R6, 0x1 ;  /* 0x000000010600781a */ /* 0x000fc60000000200 */
[----:B----4-:R-:W-:Y:S01]  /*00b0*/  IMAD.WIDE R2, R7, 0x4, R2 ;  /* 0x0000000407027825 */ /* 0x010fe200078e0202 */
[----:B------:R-:W-:-:S04]  /*00c0*/  LEA.HI R0, R0, R7, RZ, 0xb ;  /* 0x0000000700007211 */ /* 0x000fc800078f58ff */
[----:B------:R-:W-:-:S05]  /*00d0*/  LOP3.LUT R0, R0, 0xfffff800, RZ, 0xc0, !PT ;  /* 0xfffff80000007812 */ /* 0x000fca00078ec0ff */
[----:B------:R-:W-:Y:S02]  /*00e0*/  IMAD.IADD R9, R7, 0x1, -R0 ;  /* 0x0000000107097824 */ /* 0x000fe400078e0a00 */
[----:B------:R-:W3:Y:S02]  /*00f0*/  LDG.E.64 R6, desc[UR4][R2.64] ;  /* 0x0000000402067981 */ /* 0x000ee4000c1e1b00 */
[----:B--2---:R-:W-:-:S06]  /*0100*/  IMAD.WIDE R4, R9, 0x4, R4 ;  /* 0x0000000409047825 */ /* 0x004fcc00078e0204 */
[----:B------:R-:W3:Y:S02]  /*0110*/  LDG.E.EL.64 R4, desc[UR4][R4.64] ;  /* 0x0000000404047981 */ /* 0x000ee4000c2e1b00 */
[----:B---3--:R-:W-:Y:S01]  /*0120*/  FADD R6, R6, R4 ;  /* 0x0000000406067221 */ /* 0x008fe20000000000 */
[----:B------:R-:W-:-:S05]  /*0130*/  FADD R7, R7, R5 ;  /* 0x0000000507077221 */ /* 0x000fca0000000000 */
[----:B------:R-:W-:Y:S01]  /*0140*/  STG.E.64 desc[UR4][R2.64], R6 ;  /* 0x0000000602007986 */ /* 0x000fe2000c101b04 */
[----:B------:R-:W-:Y:S05]  /*0150*/  EXIT ;  /* 0x000000000000794d */ /* 0x000fea0003800000 */
.L_x_0:
[----:B------:R-:W-:-:S00]  /*0160*/  BRA `(.L_x_0) ;  /* 0xfffffffc00fc7947 */ /* 0x000fc0000383ffff */
[----:B------:R-:W-:-:S00]  /*0170*/  NOP ;  /* 0x0000000000007918 */ /* 0x000fc00000000000 */
        /* <DEDUP_REMOVED lines=8> */
.L_x_1:


//--------------------- .nv.constant0.triton_poi_fused_convolution_45 --------------------------
	.section	.nv.constant0.triton_poi_fused_convolution_45,"a",@progbits
	.sectionflags	@""
	.align	4
.nv.constant0.triton_poi_fused_convolution_45:
	.zero		548
